//
// Generated by NVIDIA NVVM Compiler
//
// Compiler Build ID: CL-36424714
// Cuda compilation tools, release 13.0, V13.0.88
// Based on NVVM 20.0.0
//

.version 9.0
.target sm_100
.address_size 64

	// .globl	_Z8mykernelv
.extern .func  (.param .b32 func_retval0) vprintf
(
	.param .b64 vprintf_param_0,
	.param .b64 vprintf_param_1
)
;
.global .align 1 .b8 $str[35] = {72, 101, 108, 108, 111, 44, 32, 73, 39, 109, 32, 97, 32, 116, 104, 114, 101, 97, 100, 32, 105, 110, 32, 98, 108, 111, 99, 107, 32, 32, 37, 100, 32, 10};

.visible .entry _Z8mykernelv()
{
	.local .align 8 .b8 	__local_depot0[8];
	.reg .b64 	%SP;
	.reg .b64 	%SPL;
	.reg .b32 	%r<4>;
	.reg .b64 	%rd<5>;

	mov.u64 	%SPL, __local_depot0;
	cvta.local.u64 	%SP, %SPL;
	add.u64 	%rd1, %SP, 0;
	add.u64 	%rd2, %SPL, 0;
	mov.u32 	%r1, %ctaid.x;
	st.local.u32 	[%rd2], %r1;
	mov.u64 	%rd3, $str;
	cvta.global.u64 	%rd4, %rd3;
	{ // callseq 0, 0
	.param .b64 param0;
	st.param.b64 	[param0], %rd4;
	.param .b64 param1;
	st.param.b64 	[param1], %rd1;
	.param .b32 retval0;
	call.uni (retval0), 
	vprintf, 
	(
	param0, 
	param1
	);
	ld.param.b32 	%r2, [retval0];
	} // callseq 0
	ret;

}


// ===== COMPILED SASS (sm_100) =====

	.target	sm_100

	.elftype	@"ET_EXEC"


//--------------------- .note.nv.tkinfo           --------------------------
	.section	.note.nv.tkinfo,"",@"SHT_NOTE"
	.sectionflags	@"SHF_NOTE_NV_TKINFO"
	.tkinfo
        /*0018*/ 	.word	0x00000002
        /*0030*/ 	.string	""
        /*0030*/ 	.string	"ptxas"
        /*0030*/ 	.string	"Cuda compilation tools, release 13.0, V13.0.88"
        /*0030*/ 	.string	"Build cuda_13.0.r13.0/compiler.36424714_0"
        /*0030*/ 	.string	"-arch sm_100 -m 64 "



//--------------------- .note.nv.cuinfo           --------------------------
	.section	.note.nv.cuinfo,"",@"SHT_NOTE"
	.sectionflags	@"SHF_NOTE_NV_CUINFO"
        /*0018*/ 	.short	0x0002
        /*001a*/ 	.short	0x0064
        /*001c*/ 	.short	0x0082
	.zero		2


//--------------------- .nv.info                  --------------------------
	.section	.nv.info,"",@"SHT_CUDA_INFO"
	.align	4


	//----- nvinfo : EIATTR_REGCOUNT
	.align		4
        /*0000*/ 	.byte	0x04, 0x2f
        /*0002*/ 	.short	(.L_2 - .L_1)
	.align		4
.L_1:
        /*0004*/ 	.word	index@(_Z8mykernelv)
        /*0008*/ 	.word	0x00000018


	//----- nvinfo : EIATTR_FRAME_SIZE
	.align		4
.L_2:
        /*000c*/ 	.byte	0x04, 0x11
        /*000e*/ 	.short	(.L_4 - .L_3)
	.align		4
.L_3:
        /*0010*/ 	.word	index@(_Z8mykernelv)
        /*0014*/ 	.word	0x00000008


	//----- nvinfo : EIATTR_MIN_STACK_SIZE
	.align		4
.L_4:
        /*0018*/ 	.byte	0x04, 0x12
        /*001a*/ 	.short	(.L_6 - .L_5)
	.align		4
.L_5:
        /*001c*/ 	.word	index@(_Z8mykernelv)
        /*0020*/ 	.word	0x00000008
.L_6:


//--------------------- .nv.compat                --------------------------
	.section	.nv.compat,"",@"SHT_CUDA_COMPAT_INFO"
	.align	4
        /*0000*/ 	.byte	0x02, 0x09, 0x00, 0x00, 0x02, 0x02, 0x01, 0x00, 0x02, 0x05, 0x05, 0x00, 0x03, 0x07, 0x01, 0x01
        /*0010*/ 	.byte	0x02, 0x03, 0x00, 0x00, 0x02, 0x06, 0x01, 0x00, 0x04, 0x0b, 0x08, 0x00, 0x09, 0x00, 0x00, 0x00
        /*0020*/ 	.byte	0x00, 0x00, 0x00, 0x00


//--------------------- .nv.info._Z8mykernelv     --------------------------
	.section	.nv.info._Z8mykernelv,"",@"SHT_CUDA_INFO"
	.sectionflags	@""
	.align	4


	//----- nvinfo : EIATTR_CUDA_API_VERSION
	.align		4
        /*0000*/ 	.byte	0x04, 0x37
        /*0002*/ 	.short	(.L_8 - .L_7)
.L_7:
        /*0004*/ 	.word	0x00000082


	//----- nvinfo : EIATTR_SPARSE_MMA_MASK
	.align		4
.L_8:
        /*0008*/ 	.byte	0x03, 0x50
        /*000a*/ 	.short	0x0000


	//----- nvinfo : EIATTR_MAXREG_COUNT
	.align		4
        /*000c*/ 	.byte	0x03, 0x1b
        /*000e*/ 	.short	0x00ff


	//----- nvinfo : EIATTR_EXTERNS
	.align		4
        /*0010*/ 	.byte	0x04, 0x0f
        /*0012*/ 	.short	(.L_10 - .L_9)


	//   ....[0]....
	.align		4
.L_9:
        /*0014*/ 	.word	index@(vprintf)


	//----- nvinfo : EIATTR_MERCURY_ISA_VERSION
	.align		4
.L_10:
        /*0018*/ 	.byte	0x03, 0x5f
        /*001a*/ 	.short	0x0101


	//----- nvinfo : EIATTR_VRC_CTA_INIT_COUNT
	.align		4
        /*001c*/ 	.byte	0x02, 0x4a
	.zero		1
	.zero		1


	//----- nvinfo : EIATTR_SYSCALL_OFFSETS
	.align		4
        /*0020*/ 	.byte	0x04, 0x46
        /*0022*/ 	.short	(.L_12 - .L_11)


	//   ....[0]....
.L_11:
        /*0024*/ 	.word	0x000000e0


	//----- nvinfo : EIATTR_EXIT_INSTR_OFFSETS
	.align		4
.L_12:
        /*0028*/ 	.byte	0x04, 0x1c
        /*002a*/ 	.short	(.L_14 - .L_13)


	//   ....[0]....
.L_13:
        /*002c*/ 	.word	0x000000f0


	//----- nvinfo : EIATTR_SW_WAR
	.align		4
.L_14:
        /*0030*/ 	.byte	0x04, 0x36
        /*0032*/ 	.short	(.L_16 - .L_15)
.L_15:
        /*0034*/ 	.word	0x00000008
.L_16:


//--------------------- .nv.callgraph             --------------------------
	.section	.nv.callgraph,"",@"SHT_CUDA_CALLGRAPH"
	.align	4
	.sectionentsize	8
	.align		4
        /*0000*/ 	.word	0x00000000
	.align		4
        /*0004*/ 	.word	0xffffffff
	.align		4
        /*0008*/ 	.word	index@(_Z8mykernelv)
	.align		4
        /*000c*/ 	.word	index@(vprintf)
	.align		4
        /*0010*/ 	.word	0x00000000
	.align		4
        /*0014*/ 	.word	0xfffffffe
	.align		4
        /*0018*/ 	.word	0x00000000
	.align		4
        /*001c*/ 	.word	0xfffffffd
	.align		4
        /*0020*/ 	.word	0x00000000
	.align		4
        /*0024*/ 	.word	0xfffffffc


//--------------------- .nv.constant4             --------------------------
	.section	.nv.constant4,"a",@progbits
	.align	8
	.align		8
.nv.constant4:
        /*0000*/ 	.dword	vprintf
	.align		8
        /*0008*/ 	.dword	$str


//--------------------- .text._Z8mykernelv        --------------------------
	.section	.text._Z8mykernelv,"ax",@progbits
	.align	128
        .global         _Z8mykernelv
        .type           _Z8mykernelv,@function
        .size           _Z8mykernelv,(.L_x_2 - _Z8mykernelv)
        .other          _Z8mykernelv,@"STO_CUDA_ENTRY STV_DEFAULT"
_Z8mykernelv:
.text._Z8mykernelv:
[----:B------:R-:W0:Y:S01]  /*0000*/  LDC R1, c[0x0][0x37c] ;  /* 0x0000df00ff017b82 */ /* 0x000e220000000800 */
[----:B------:R-:W1:Y:S01]  /*0010*/  S2R R8, SR_CTAID.X ;  /* 0x0000000000087919 */ /* 0x000e620000002500 */
[----:B0-----:R-:W-:Y:S01]  /*0020*/  VIADD R1, R1, 0xfffffff8 ;  /* 0xfffffff801017836 */ /* 0x001fe20000000000 */
[----:B------:R-:W-:Y:S01]  /*0030*/  MOV R0, 0x0 ;  /* 0x0000000000007802 */ /* 0x000fe20000000f00 */
[----:B------:R-:W0:Y:S04]  /*0040*/  LDCU UR4, c[0x0][0x2f8] ;  /* 0x00005f00ff0477ac */ /* 0x000e280008000800 */
[----:B------:R2:W3:Y:S01]  /*0050*/  LDC.64 R2, c[0x4][R0] ;  /* 0x0100000000027b82 */ /* 0x0004e20000000a00 */
[----:B------:R-:W4:Y:S01]  /*0060*/  LDCU.64 UR6, c[0x4][0x8] ;  /* 0x01000100ff0677ac */ /* 0x000f220008000a00 */
[----:B------:R-:W5:Y:S01]  /*0070*/  LDCU UR5, c[0x0][0x2fc] ;  /* 0x00005f80ff0577ac */ /* 0x000f620008000800 */
[----:B0-----:R-:W-:Y:S01]  /*0080*/  IADD3 R6, P0, PT, R1, UR4, RZ ;  /* 0x0000000401067c10 */ /* 0x001fe2000ff1e0ff */
[----:B----4-:R-:W-:Y:S01]  /*0090*/  IMAD.U32 R4, RZ, RZ, UR6 ;  /* 0x00000006ff047e24 */ /* 0x010fe2000f8e00ff */
[----:B------:R-:W-:-:S03]  /*00a0*/  MOV R5, UR7 ;  /* 0x0000000700057c02 */ /* 0x000fc60008000f00 */
[----:B-----5:R-:W-:Y:S01]  /*00b0*/  IMAD.X R7, RZ, RZ, UR5, P0 ;  /* 0x00000005ff077e24 */ /* 0x020fe200080e06ff */
[----:B-1----:R2:W-:Y:S07]  /*00c0*/  STL [R1], R8 ;  /* 0x0000000801007387 */ /* 0x0025ee0000100800 */
[----:B------:R-:W-:-:S07]  /*00d0*/  LEPC R20, `(.L_x_0) ;  /* 0x000000001014794e */ /* 0x000fce0000000000 */
[----:B--23--:R-:W-:Y:S05]  /*00e0*/  CALL.ABS.NOINC R2 ;  /* 0x0000000002007343 */ /* 0x00cfea0003c00000 */
.L_x_0:
[----:B------:R-:W-:Y:S05]  /*00f0*/  EXIT ;  /* 0x000000000000794d */ /* 0x000fea0003800000 */
.L_x_1:
[----:B------:R-:W-:-:S00]  /*0100*/  BRA `(.L_x_1) ;  /* 0xfffffffc00fc7947 */ /* 0x000fc0000383ffff */
[----:B------:R-:W-:-:S00]  /*0110*/  NOP ;  /* 0x0000000000007918 */ /* 0x000fc00000000000 */
        /* <DEDUP_REMOVED lines=14> */
.L_x_2:


//--------------------- .nv.global.init           --------------------------
	.section	.nv.global.init,"aw",@progbits
.nv.global.init:
	.type		$str,@object
	.size		$str,(.L_0 - $str)
$str:
        /*0000*/ 	.byte	0x48, 0x65, 0x6c, 0x6c, 0x6f, 0x2c, 0x20, 0x49, 0x27, 0x6d, 0x20, 0x61, 0x20, 0x74, 0x68, 0x72
        /*0010*/ 	.byte	0x65, 0x61, 0x64, 0x20, 0x69, 0x6e, 0x20, 0x62, 0x6c, 0x6f, 0x63, 0x6b, 0x20, 0x20, 0x25, 0x64
        /*0020*/ 	.byte	0x20, 0x0a, 0x00
.L_0:


//--------------------- .nv.shared.reserved.0     --------------------------
	.section	.nv.shared.reserved.0,"aw",@nobits
	.weak		__nv_reservedSMEM_offset_0_alias
	.size		__nv_reservedSMEM_offset_0_alias, 0, 64
	.other		__nv_reservedSMEM_offset_0_alias,@"STO_CUDA_RESERVED_SHARED STV_DEFAULT"
__nv_reservedSMEM_offset_0_alias:
	.zero		0
	.zero		64


//--------------------- .nv.constant0._Z8mykernelv --------------------------
	.section	.nv.constant0._Z8mykernelv,"a",@progbits
	.sectionflags	@""
	.align	4
.nv.constant0._Z8mykernelv:
	.zero		896


//--------------------- SYMBOLS --------------------------

	.type		.nv.reservedSmem.offset0,@object
	.size		.nv.reservedSmem.offset0,0x4
	.type		vprintf,@function
